//
// Generated by NVIDIA NVVM Compiler
//
// Compiler Build ID: CL-36424714
// Cuda compilation tools, release 13.0, V13.0.88
// Based on NVVM 20.0.0
//

.version 9.0
.target sm_100
.address_size 64

	// .globl	template_op_kernel0

.visible .entry template_op_kernel0(
	.param .u64 .ptr .align 1 template_op_kernel0_param_0,
	.param .u64 .ptr .align 1 template_op_kernel0_param_1
)
.maxntid 14
{
	.reg .b16 	%rs<75>;
	.reg .b32 	%r<17>;
	.reg .b64 	%rd<9>;

	ld.param.u64 	%rd1, [template_op_kernel0_param_0];
	ld.param.u64 	%rd2, [template_op_kernel0_param_1];
	cvta.to.global.u64 	%rd3, %rd2;
	cvta.to.global.u64 	%rd4, %rd1;
	mov.u32 	%r1, %ctaid.x;
	mov.u32 	%r2, %tid.y;
	shl.b32 	%r3, %r2, 3;
	mad.lo.s32 	%r4, %r1, 1008, %r3;
	mul.wide.u32 	%rd5, %r4, 2;
	add.s64 	%rd6, %rd3, %rd5;
	mul.hi.u32 	%r5, %r1, 1246611823;
	shr.u32 	%r6, %r5, 9;
	mul.lo.s32 	%r7, %r6, 1764;
	sub.s32 	%r8, %r1, %r7;
	cvt.u16.u32 	%rs1, %r8;
	mul.hi.u16 	%rs2, %rs1, 1561;
	mul.wide.u16 	%r9, %rs2, -23200;
	mul.hi.u32 	%r10, %r1, 818089009;
	shr.u32 	%r11, %r10, 3;
	mul.lo.s32 	%r12, %r11, 42;
	sub.s32 	%r13, %r1, %r12;
	mad.lo.s32 	%r14, %r6, 1778112, %r3;
	mad.lo.s32 	%r15, %r13, 1008, %r14;
	add.s32 	%r16, %r15, %r9;
	mul.wide.u32 	%rd7, %r16, 2;
	add.s64 	%rd8, %rd4, %rd7;
	ld.global.nc.u16 	%rs3, [%rd8];
	st.global.u16 	[%rd6], %rs3;
	ld.global.nc.u16 	%rs4, [%rd8+2];
	st.global.u16 	[%rd6+2], %rs4;
	ld.global.nc.u16 	%rs5, [%rd8+4];
	st.global.u16 	[%rd6+4], %rs5;
	ld.global.nc.u16 	%rs6, [%rd8+6];
	st.global.u16 	[%rd6+6], %rs6;
	ld.global.nc.u16 	%rs7, [%rd8+8];
	st.global.u16 	[%rd6+8], %rs7;
	ld.global.nc.u16 	%rs8, [%rd8+10];
	st.global.u16 	[%rd6+10], %rs8;
	ld.global.nc.u16 	%rs9, [%rd8+12];
	st.global.u16 	[%rd6+12], %rs9;
	ld.global.nc.u16 	%rs10, [%rd8+14];
	st.global.u16 	[%rd6+14], %rs10;
	ld.global.nc.u16 	%rs11, [%rd8+224];
	st.global.u16 	[%rd6+224], %rs11;
	ld.global.nc.u16 	%rs12, [%rd8+226];
	st.global.u16 	[%rd6+226], %rs12;
	ld.global.nc.u16 	%rs13, [%rd8+228];
	st.global.u16 	[%rd6+228], %rs13;
	ld.global.nc.u16 	%rs14, [%rd8+230];
	st.global.u16 	[%rd6+230], %rs14;
	ld.global.nc.u16 	%rs15, [%rd8+232];
	st.global.u16 	[%rd6+232], %rs15;
	ld.global.nc.u16 	%rs16, [%rd8+234];
	st.global.u16 	[%rd6+234], %rs16;
	ld.global.nc.u16 	%rs17, [%rd8+236];
	st.global.u16 	[%rd6+236], %rs17;
	ld.global.nc.u16 	%rs18, [%rd8+238];
	st.global.u16 	[%rd6+238], %rs18;
	ld.global.nc.u16 	%rs19, [%rd8+448];
	st.global.u16 	[%rd6+448], %rs19;
	ld.global.nc.u16 	%rs20, [%rd8+450];
	st.global.u16 	[%rd6+450], %rs20;
	ld.global.nc.u16 	%rs21, [%rd8+452];
	st.global.u16 	[%rd6+452], %rs21;
	ld.global.nc.u16 	%rs22, [%rd8+454];
	st.global.u16 	[%rd6+454], %rs22;
	ld.global.nc.u16 	%rs23, [%rd8+456];
	st.global.u16 	[%rd6+456], %rs23;
	ld.global.nc.u16 	%rs24, [%rd8+458];
	st.global.u16 	[%rd6+458], %rs24;
	ld.global.nc.u16 	%rs25, [%rd8+460];
	st.global.u16 	[%rd6+460], %rs25;
	ld.global.nc.u16 	%rs26, [%rd8+462];
	st.global.u16 	[%rd6+462], %rs26;
	ld.global.nc.u16 	%rs27, [%rd8+672];
	st.global.u16 	[%rd6+672], %rs27;
	ld.global.nc.u16 	%rs28, [%rd8+674];
	st.global.u16 	[%rd6+674], %rs28;
	ld.global.nc.u16 	%rs29, [%rd8+676];
	st.global.u16 	[%rd6+676], %rs29;
	ld.global.nc.u16 	%rs30, [%rd8+678];
	st.global.u16 	[%rd6+678], %rs30;
	ld.global.nc.u16 	%rs31, [%rd8+680];
	st.global.u16 	[%rd6+680], %rs31;
	ld.global.nc.u16 	%rs32, [%rd8+682];
	st.global.u16 	[%rd6+682], %rs32;
	ld.global.nc.u16 	%rs33, [%rd8+684];
	st.global.u16 	[%rd6+684], %rs33;
	ld.global.nc.u16 	%rs34, [%rd8+686];
	st.global.u16 	[%rd6+686], %rs34;
	ld.global.nc.u16 	%rs35, [%rd8+896];
	st.global.u16 	[%rd6+896], %rs35;
	ld.global.nc.u16 	%rs36, [%rd8+898];
	st.global.u16 	[%rd6+898], %rs36;
	ld.global.nc.u16 	%rs37, [%rd8+900];
	st.global.u16 	[%rd6+900], %rs37;
	ld.global.nc.u16 	%rs38, [%rd8+902];
	st.global.u16 	[%rd6+902], %rs38;
	ld.global.nc.u16 	%rs39, [%rd8+904];
	st.global.u16 	[%rd6+904], %rs39;
	ld.global.nc.u16 	%rs40, [%rd8+906];
	st.global.u16 	[%rd6+906], %rs40;
	ld.global.nc.u16 	%rs41, [%rd8+908];
	st.global.u16 	[%rd6+908], %rs41;
	ld.global.nc.u16 	%rs42, [%rd8+910];
	st.global.u16 	[%rd6+910], %rs42;
	ld.global.nc.u16 	%rs43, [%rd8+1120];
	st.global.u16 	[%rd6+1120], %rs43;
	ld.global.nc.u16 	%rs44, [%rd8+1122];
	st.global.u16 	[%rd6+1122], %rs44;
	ld.global.nc.u16 	%rs45, [%rd8+1124];
	st.global.u16 	[%rd6+1124], %rs45;
	ld.global.nc.u16 	%rs46, [%rd8+1126];
	st.global.u16 	[%rd6+1126], %rs46;
	ld.global.nc.u16 	%rs47, [%rd8+1128];
	st.global.u16 	[%rd6+1128], %rs47;
	ld.global.nc.u16 	%rs48, [%rd8+1130];
	st.global.u16 	[%rd6+1130], %rs48;
	ld.global.nc.u16 	%rs49, [%rd8+1132];
	st.global.u16 	[%rd6+1132], %rs49;
	ld.global.nc.u16 	%rs50, [%rd8+1134];
	st.global.u16 	[%rd6+1134], %rs50;
	ld.global.nc.u16 	%rs51, [%rd8+1344];
	st.global.u16 	[%rd6+1344], %rs51;
	ld.global.nc.u16 	%rs52, [%rd8+1346];
	st.global.u16 	[%rd6+1346], %rs52;
	ld.global.nc.u16 	%rs53, [%rd8+1348];
	st.global.u16 	[%rd6+1348], %rs53;
	ld.global.nc.u16 	%rs54, [%rd8+1350];
	st.global.u16 	[%rd6+1350], %rs54;
	ld.global.nc.u16 	%rs55, [%rd8+1352];
	st.global.u16 	[%rd6+1352], %rs55;
	ld.global.nc.u16 	%rs56, [%rd8+1354];
	st.global.u16 	[%rd6+1354], %rs56;
	ld.global.nc.u16 	%rs57, [%rd8+1356];
	st.global.u16 	[%rd6+1356], %rs57;
	ld.global.nc.u16 	%rs58, [%rd8+1358];
	st.global.u16 	[%rd6+1358], %rs58;
	ld.global.nc.u16 	%rs59, [%rd8+1568];
	st.global.u16 	[%rd6+1568], %rs59;
	ld.global.nc.u16 	%rs60, [%rd8+1570];
	st.global.u16 	[%rd6+1570], %rs60;
	ld.global.nc.u16 	%rs61, [%rd8+1572];
	st.global.u16 	[%rd6+1572], %rs61;
	ld.global.nc.u16 	%rs62, [%rd8+1574];
	st.global.u16 	[%rd6+1574], %rs62;
	ld.global.nc.u16 	%rs63, [%rd8+1576];
	st.global.u16 	[%rd6+1576], %rs63;
	ld.global.nc.u16 	%rs64, [%rd8+1578];
	st.global.u16 	[%rd6+1578], %rs64;
	ld.global.nc.u16 	%rs65, [%rd8+1580];
	st.global.u16 	[%rd6+1580], %rs65;
	ld.global.nc.u16 	%rs66, [%rd8+1582];
	st.global.u16 	[%rd6+1582], %rs66;
	ld.global.nc.u16 	%rs67, [%rd8+1792];
	st.global.u16 	[%rd6+1792], %rs67;
	ld.global.nc.u16 	%rs68, [%rd8+1794];
	st.global.u16 	[%rd6+1794], %rs68;
	ld.global.nc.u16 	%rs69, [%rd8+1796];
	st.global.u16 	[%rd6+1796], %rs69;
	ld.global.nc.u16 	%rs70, [%rd8+1798];
	st.global.u16 	[%rd6+1798], %rs70;
	ld.global.nc.u16 	%rs71, [%rd8+1800];
	st.global.u16 	[%rd6+1800], %rs71;
	ld.global.nc.u16 	%rs72, [%rd8+1802];
	st.global.u16 	[%rd6+1802], %rs72;
	ld.global.nc.u16 	%rs73, [%rd8+1804];
	st.global.u16 	[%rd6+1804], %rs73;
	ld.global.nc.u16 	%rs74, [%rd8+1806];
	st.global.u16 	[%rd6+1806], %rs74;
	ret;

}


// ===== COMPILED SASS (sm_100) =====

	.target	sm_100

	.elftype	@"ET_EXEC"


//--------------------- .note.nv.tkinfo           --------------------------
	.section	.note.nv.tkinfo,"",@"SHT_NOTE"
	.sectionflags	@"SHF_NOTE_NV_TKINFO"
	.tkinfo
        /*0018*/ 	.word	0x00000002
        /*0030*/ 	.string	""
        /*0030*/ 	.string	"ptxas"
        /*0030*/ 	.string	"Cuda compilation tools, release 13.0, V13.0.88"
        /*0030*/ 	.string	"Build cuda_13.0.r13.0/compiler.36424714_0"
        /*0030*/ 	.string	"-arch sm_100 -m 64 "



//--------------------- .note.nv.cuinfo           --------------------------
	.section	.note.nv.cuinfo,"",@"SHT_NOTE"
	.sectionflags	@"SHF_NOTE_NV_CUINFO"
        /*0018*/ 	.short	0x0002
        /*001a*/ 	.short	0x0064
        /*001c*/ 	.short	0x0082
	.zero		2


//--------------------- .nv.info                  --------------------------
	.section	.nv.info,"",@"SHT_CUDA_INFO"
	.align	4


	//----- nvinfo : EIATTR_REGCOUNT
	.align		4
        /*0000*/ 	.byte	0x04, 0x2f
        /*0002*/ 	.short	(.L_1 - .L_0)
	.align		4
.L_0:
        /*0004*/ 	.word	index@(template_op_kernel0)
        /*0008*/ 	.word	0x00000040


	//----- nvinfo : EIATTR_FRAME_SIZE
	.align		4
.L_1:
        /*000c*/ 	.byte	0x04, 0x11
        /*000e*/ 	.short	(.L_3 - .L_2)
	.align		4
.L_2:
        /*0010*/ 	.word	index@(template_op_kernel0)
        /*0014*/ 	.word	0x00000000


	//----- nvinfo : EIATTR_MIN_STACK_SIZE
	.align		4
.L_3:
        /*0018*/ 	.byte	0x04, 0x12
        /*001a*/ 	.short	(.L_5 - .L_4)
	.align		4
.L_4:
        /*001c*/ 	.word	index@(template_op_kernel0)
        /*0020*/ 	.word	0x00000000
.L_5:


//--------------------- .nv.compat                --------------------------
	.section	.nv.compat,"",@"SHT_CUDA_COMPAT_INFO"
	.align	4
        /*0000*/ 	.byte	0x02, 0x09, 0x00, 0x00, 0x02, 0x02, 0x01, 0x00, 0x02, 0x05, 0x05, 0x00, 0x03, 0x07, 0x01, 0x01
        /*0010*/ 	.byte	0x02, 0x03, 0x00, 0x00, 0x02, 0x06, 0x01, 0x00, 0x04, 0x0b, 0x08, 0x00, 0x09, 0x00, 0x00, 0x00
        /*0020*/ 	.byte	0x00, 0x00, 0x00, 0x00


//--------------------- .nv.info.template_op_kernel0 --------------------------
	.section	.nv.info.template_op_kernel0,"",@"SHT_CUDA_INFO"
	.sectionflags	@""
	.align	4


	//----- nvinfo : EIATTR_CUDA_API_VERSION
	.align		4
        /*0000*/ 	.byte	0x04, 0x37
        /*0002*/ 	.short	(.L_7 - .L_6)
.L_6:
        /*0004*/ 	.word	0x00000082


	//----- nvinfo : EIATTR_KPARAM_INFO
	.align		4
.L_7:
        /*0008*/ 	.byte	0x04, 0x17
        /*000a*/ 	.short	(.L_9 - .L_8)
.L_8:
        /*000c*/ 	.word	0x00000000
        /*0010*/ 	.short	0x0001
        /*0012*/ 	.short	0x0008
        /*0014*/ 	.byte	0x00, 0xf5, 0x21, 0x00


	//----- nvinfo : EIATTR_KPARAM_INFO
	.align		4
.L_9:
        /*0018*/ 	.byte	0x04, 0x17
        /*001a*/ 	.short	(.L_11 - .L_10)
.L_10:
        /*001c*/ 	.word	0x00000000
        /*0020*/ 	.short	0x0000
        /*0022*/ 	.short	0x0000
        /*0024*/ 	.byte	0x00, 0xf5, 0x21, 0x00


	//----- nvinfo : EIATTR_SPARSE_MMA_MASK
	.align		4
.L_11:
        /*0028*/ 	.byte	0x03, 0x50
        /*002a*/ 	.short	0x0000


	//----- nvinfo : EIATTR_MAXREG_COUNT
	.align		4
        /*002c*/ 	.byte	0x03, 0x1b
        /*002e*/ 	.short	0x00ff


	//----- nvinfo : EIATTR_MERCURY_ISA_VERSION
	.align		4
        /*0030*/ 	.byte	0x03, 0x5f
        /*0032*/ 	.short	0x0101


	//----- nvinfo : EIATTR_VRC_CTA_INIT_COUNT
	.align		4
        /*0034*/ 	.byte	0x02, 0x4a
	.zero		1
	.zero		1


	//----- nvinfo : EIATTR_EXIT_INSTR_OFFSETS
	.align		4
        /*0038*/ 	.byte	0x04, 0x1c
        /*003a*/ 	.short	(.L_13 - .L_12)


	//   ....[0]....
.L_12:
        /*003c*/ 	.word	0x00000a60


	//----- nvinfo : EIATTR_MAX_THREADS
	.align		4
.L_13:
        /*0040*/ 	.byte	0x04, 0x05
        /*0042*/ 	.short	(.L_15 - .L_14)
.L_14:
        /*0044*/ 	.word	0x0000000e
        /*0048*/ 	.word	0x00000001
        /*004c*/ 	.word	0x00000001


	//----- nvinfo : EIATTR_CBANK_PARAM_SIZE
	.align		4
.L_15:
        /*0050*/ 	.byte	0x03, 0x19
        /*0052*/ 	.short	0x0010


	//----- nvinfo : EIATTR_PARAM_CBANK
	.align		4
        /*0054*/ 	.byte	0x04, 0x0a
        /*0056*/ 	.short	(.L_17 - .L_16)
	.align		4
.L_16:
        /*0058*/ 	.word	index@(.nv.constant0.template_op_kernel0)
        /*005c*/ 	.short	0x0380
        /*005e*/ 	.short	0x0010


	//----- nvinfo : EIATTR_SW_WAR
	.align		4
.L_17:
        /*0060*/ 	.byte	0x04, 0x36
        /*0062*/ 	.short	(.L_19 - .L_18)
.L_18:
        /*0064*/ 	.word	0x00000008
.L_19:


//--------------------- .nv.callgraph             --------------------------
	.section	.nv.callgraph,"",@"SHT_CUDA_CALLGRAPH"
	.align	4
	.sectionentsize	8
	.align		4
        /*0000*/ 	.word	0x00000000
	.align		4
        /*0004*/ 	.word	0xffffffff
	.align		4
        /*0008*/ 	.word	0x00000000
	.align		4
        /*000c*/ 	.word	0xfffffffe
	.align		4
        /*0010*/ 	.word	0x00000000
	.align		4
        /*0014*/ 	.word	0xfffffffd
	.align		4
        /*0018*/ 	.word	0x00000000
	.align		4
        /*001c*/ 	.word	0xfffffffc


//--------------------- .text.template_op_kernel0 --------------------------
	.section	.text.template_op_kernel0,"ax",@progbits
	.align	128
        .global         template_op_kernel0
        .type           template_op_kernel0,@function
        .size           template_op_kernel0,(.L_x_1 - template_op_kernel0)
        .other          template_op_kernel0,@"STO_CUDA_ENTRY STV_DEFAULT"
template_op_kernel0:
.text.template_op_kernel0:
[----:B------:R-:W-:Y:S01]  /*0000*/  LDC R1, c[0x0][0x37c] ;  /* 0x0000df00ff017b82 */ /* 0x000fe20000000800 */
[----:B------:R-:W0:Y:S07]  /*0010*/  S2R R43, SR_CTAID.X ;  /* 0x00000000002b7919 */ /* 0x000e2e0000002500 */
[----:B------:R-:W1:Y:S01]  /*0020*/  LDC.64 R2, c[0x0][0x380] ;  /* 0x0000e000ff027b82 */ /* 0x000e620000000a00 */
[----:B------:R-:W2:Y:S01]  /*0030*/  LDCU.64 UR4, c[0x0][0x358] ;  /* 0x00006b00ff0477ac */ /* 0x000ea20008000a00 */
[----:B------:R-:W3:Y:S01]  /*0040*/  S2R R7, SR_TID.Y ;  /* 0x0000000000077919 */ /* 0x000ee20000002200 */
[----:B0-----:R-:W-:-:S04]  /*0050*/  IMAD.HI.U32 R0, R43, 0x4a4dc96f, RZ ;  /* 0x4a4dc96f2b007827 */ /* 0x001fc800078e00ff */
[----:B------:R-:W-:Y:S01]  /*0060*/  IMAD.HI.U32 R4, R43, 0x30c30c31, RZ ;  /* 0x30c30c312b047827 */ /* 0x000fe200078e00ff */
[----:B------:R-:W-:-:S04]  /*0070*/  SHF.R.U32.HI R5, RZ, 0x9, R0 ;  /* 0x00000009ff057819 */ /* 0x000fc80000011600 */
[----:B------:R-:W-:Y:S01]  /*0080*/  SHF.R.U32.HI R4, RZ, 0x3, R4 ;  /* 0x00000003ff047819 */ /* 0x000fe20000011604 */
[----:B------:R-:W-:-:S05]  /*0090*/  IMAD R0, R5, -0x6e4, R43 ;  /* 0xfffff91c05007824 */ /* 0x000fca00078e022b */
[----:B------:R-:W-:Y:S02]  /*00a0*/  LOP3.LUT R6, R0, 0xffff, RZ, 0xc0, !PT ;  /* 0x0000ffff00067812 */ /* 0x000fe400078ec0ff */
[----:B---3--:R-:W-:-:S03]  /*00b0*/  SHF.L.U32 R0, R7, 0x3, RZ ;  /* 0x0000000307007819 */ /* 0x008fc600000006ff */
[----:B------:R-:W-:Y:S02]  /*00c0*/  IMAD R7, R6, 0x619, RZ ;  /* 0x0000061906077824 */ /* 0x000fe400078e02ff */
[----:B------:R-:W-:Y:S02]  /*00d0*/  IMAD R6, R5, 0x1b21c0, R0 ;  /* 0x001b21c005067824 */ /* 0x000fe400078e0200 */
[----:B------:R-:W-:Y:S01]  /*00e0*/  IMAD R5, R4, -0x2a, R43 ;  /* 0xffffffd604057824 */ /* 0x000fe200078e022b */
[----:B------:R-:W-:-:S03]  /*00f0*/  SHF.R.U32.HI R4, RZ, 0x10, R7 ;  /* 0x00000010ff047819 */ /* 0x000fc60000011607 */
[----:B------:R-:W-:-:S04]  /*0100*/  IMAD R5, R5, 0x3f0, R6 ;  /* 0x000003f005057824 */ /* 0x000fc800078e0206 */
[----:B------:R-:W-:-:S04]  /*0110*/  IMAD R5, R4, 0xa560, R5 ;  /* 0x0000a56004057824 */ /* 0x000fc800078e0205 */
[----:B-1----:R-:W-:Y:S02]  /*0120*/  IMAD.WIDE.U32 R2, R5, 0x2, R2 ;  /* 0x0000000205027825 */ /* 0x002fe400078e0002 */
[----:B------:R-:W0:Y:S03]  /*0130*/  LDC.64 R4, c[0x0][0x388] ;  /* 0x0000e200ff047b82 */ /* 0x000e260000000a00 */
[----:B--2---:R-:W2:Y:S04]  /*0140*/  LDG.E.U16.CONSTANT R9, desc[UR4][R2.64] ;  /* 0x0000000402097981 */ /* 0x004ea8000c1e9500 */
[----:B------:R-:W3:Y:S04]  /*0150*/  LDG.E.U16.CONSTANT R11, desc[UR4][R2.64+0x2] ;  /* 0x00000204020b7981 */ /* 0x000ee8000c1e9500 */
[----:B------:R-:W4:Y:S04]  /*0160*/  LDG.E.U16.CONSTANT R13, desc[UR4][R2.64+0x4] ;  /* 0x00000404020d7981 */ /* 0x000f28000c1e9500 */
[----:B------:R-:W5:Y:S04]  /*0170*/  LDG.E.U16.CONSTANT R15, desc[UR4][R2.64+0x6] ;  /* 0x00000604020f7981 */ /* 0x000f68000c1e9500 */
        /* <DEDUP_REMOVED lines=12> */
[----:B------:R-:W5:Y:S01]  /*0240*/  LDG.E.U16.CONSTANT R41, desc[UR4][R2.64+0x1c0] ;  /* 0x0001c00402297981 */ /* 0x000f62000c1e9500 */
[----:B------:R-:W-:-:S03]  /*0250*/  IMAD R7, R43, 0x3f0, R0 ;  /* 0x000003f02b077824 */ /* 0x000fc600078e0200 */
[----:B------:R-:W5:Y:S01]  /*0260*/  LDG.E.U16.CONSTANT R43, desc[UR4][R2.64+0x386] ;  /* 0x00038604022b7981 */ /* 0x000f62000c1e9500 */
[----:B0-----:R-:W-:-:S03]  /*0270*/  IMAD.WIDE.U32 R4, R7, 0x2, R4 ;  /* 0x0000000207047825 */ /* 0x001fc600078e0004 */
        /* <DEDUP_REMOVED lines=37> */
[----:B--2---:R0:W-:Y:S04]  /*04d0*/  STG.E.U16 desc[UR4][R4.64], R9 ;  /* 0x0000000904007986 */ /* 0x0041e8000c101504 */
[----:B---3--:R1:W-:Y:S04]  /*04e0*/  STG.E.U16 desc[UR4][R4.64+0x2], R11 ;  /* 0x0000020b04007986 */ /* 0x0083e8000c101504 */
[----:B----4-:R2:W-:Y:S04]  /*04f0*/  STG.E.U16 desc[UR4][R4.64+0x4], R13 ;  /* 0x0000040d04007986 */ /* 0x0105e8000c101504 */
[----:B-----5:R3:W-:Y:S04]  /*0500*/  STG.E.U16 desc[UR4][R4.64+0x6], R15 ;  /* 0x0000060f04007986 */ /* 0x0207e8000c101504 */
[----:B------:R4:W-:Y:S04]  /*0510*/  STG.E.U16 desc[UR4][R4.64+0x8], R17 ;  /* 0x0000081104007986 */ /* 0x0009e8000c101504 */
        /* <DEDUP_REMOVED lines=12> */
[----:B0-----:R-:W5:Y:S04]  /*05e0*/  LDG.E.U16.CONSTANT R9, desc[UR4][R2.64+0x1c4] ;  /* 0x0001c40402097981 */ /* 0x001f68000c1e9500 */
[----:B-1----:R-:W5:Y:S04]  /*05f0*/  LDG.E.U16.CONSTANT R11, desc[UR4][R2.64+0x1c6] ;  /* 0x0001c604020b7981 */ /* 0x002f68000c1e9500 */
[----:B--2---:R-:W2:Y:S04]  /*0600*/  LDG.E.U16.CONSTANT R13, desc[UR4][R2.64+0x1c8] ;  /* 0x0001c804020d7981 */ /* 0x004ea8000c1e9500 */
[----:B---3--:R-:W3:Y:S04]  /*0610*/  LDG.E.U16.CONSTANT R15, desc[UR4][R2.64+0x1ca] ;  /* 0x0001ca04020f7981 */ /* 0x008ee8000c1e9500 */
[----:B----4-:R-:W4:Y:S04]  /*0620*/  LDG.E.U16.CONSTANT R17, desc[UR4][R2.64+0x1cc] ;  /* 0x0001cc0402117981 */ /* 0x010f28000c1e9500 */
[----:B-----5:R-:W5:Y:S04]  /*0630*/  LDG.E.U16.CONSTANT R19, desc[UR4][R2.64+0x1ce] ;  /* 0x0001ce0402137981 */ /* 0x020f68000c1e9500 */
        /* <DEDUP_REMOVED lines=11> */
[----:B------:R-:W-:Y:S04]  /*06f0*/  STG.E.U16 desc[UR4][R4.64+0x1c2], R7 ;  /* 0x0001c20704007986 */ /* 0x000fe8000c101504 */
        /* <DEDUP_REMOVED lines=39> */
[----:B--2---:R-:W-:Y:S04]  /*0970*/  STG.E.U16 desc[UR4][R4.64+0x1c8], R13 ;  /* 0x0001c80d04007986 */ /* 0x004fe8000c101504 */
[----:B---3--:R-:W-:Y:S04]  /*0980*/  STG.E.U16 desc[UR4][R4.64+0x1ca], R15 ;  /* 0x0001ca0f04007986 */ /* 0x008fe8000c101504 */
[----:B----4-:R-:W-:Y:S04]  /*0990*/  STG.E.U16 desc[UR4][R4.64+0x1cc], R17 ;  /* 0x0001cc1104007986 */ /* 0x010fe8000c101504 */
[----:B-----5:R-:W-:Y:S04]  /*09a0*/  STG.E.U16 desc[UR4][R4.64+0x1ce], R19 ;  /* 0x0001ce1304007986 */ /* 0x020fe8000c101504 */
        /* <DEDUP_REMOVED lines=10> */
[----:B------:R-:W-:Y:S01]  /*0a50*/  STG.E.U16 desc[UR4][R4.64+0x384], R41 ;  /* 0x0003842904007986 */ /* 0x000fe2000c101504 */
[----:B------:R-:W-:Y:S05]  /*0a60*/  EXIT ;  /* 0x000000000000794d */ /* 0x000fea0003800000 */
.L_x_0:
[----:B------:R-:W-:-:S00]  /*0a70*/  BRA `(.L_x_0) ;  /* 0xfffffffc00fc7947 */ /* 0x000fc0000383ffff */
[----:B------:R-:W-:-:S00]  /*0a80*/  NOP ;  /* 0x0000000000007918 */ /* 0x000fc00000000000 */
[----:B------:R-:W-:-:S00]  /*0a90*/  NOP ;  /* 0x0000000000007918 */ /* 0x000fc00000000000 */
[----:B------:R-:W-:-:S00]  /*0aa0*/  NOP ;  /* 0x0000000000007918 */ /* 0x000fc00000000000 */
[----:B------:R-:W-:-:S00]  /*0ab0*/  NOP ;  /* 0x0000000000007918 */ /* 0x000fc00000000000 */
[----:B------:R-:W-:-:S00]  /*0ac0*/  NOP ;  /* 0x0000000000007918 */ /* 0x000fc00000000000 */
[----:B------:R-:W-:-:S00]  /*0ad0*/  NOP ;  /* 0x0000000000007918 */ /* 0x000fc00000000000 */
[----:B------:R-:W-:-:S00]  /*0ae0*/  NOP ;  /* 0x0000000000007918 */ /* 0x000fc00000000000 */
[----:B------:R-:W-:-:S00]  /*0af0*/  NOP ;  /* 0x0000000000007918 */ /* 0x000fc00000000000 */
.L_x_1:


//--------------------- .nv.shared.reserved.0     --------------------------
	.section	.nv.shared.reserved.0,"aw",@nobits
	.weak		__nv_reservedSMEM_offset_0_alias
	.size		__nv_reservedSMEM_offset_0_alias, 0, 64
	.other		__nv_reservedSMEM_offset_0_alias,@"STO_CUDA_RESERVED_SHARED STV_DEFAULT"
__nv_reservedSMEM_offset_0_alias:
	.zero		0
	.zero		64


//--------------------- .nv.constant0.template_op_kernel0 --------------------------
	.section	.nv.constant0.template_op_kernel0,"a",@progbits
	.sectionflags	@""
	.align	4
.nv.constant0.template_op_kernel0:
	.zero		912


//--------------------- SYMBOLS --------------------------

	.type		.nv.reservedSmem.offset0,@object
	.size		.nv.reservedSmem.offset0,0x4
